	.headerflags	@"EF_CUDA_TEXMODE_UNIFIED EF_CUDA_64BIT_ADDRESS EF_CUDA_ACCELERATORS EF_CUDA_SM90 EF_CUDA_VIRTUAL_SM(EF_CUDA_SM90)"
	.elftype	@"ET_EXEC"


//--------------------- .nv.info                  --------------------------
	.section	.nv.info,"",@"SHT_CUDA_INFO"
	.align	4


	//----- nvinfo : EIATTR_REGCOUNT
	.align		4
        /*0000*/ 	.byte	0x04, 0x2f
        /*0002*/ 	.short	(.L_1 - .L_0)
	.align		4
.L_0:
        /*0004*/ 	.word	index@(triton_poi_fused_add_0)
        /*0008*/ 	.word	0x0000000a


	//----- nvinfo : EIATTR_MIN_STACK_SIZE
	.align		4
.L_1:
        /*000c*/ 	.byte	0x04, 0x12
        /*000e*/ 	.short	(.L_3 - .L_2)
	.align		4
.L_2:
        /*0010*/ 	.word	index@(triton_poi_fused_add_0)
        /*0014*/ 	.word	0x00000000


	//----- nvinfo : EIATTR_FRAME_SIZE
	.align		4
.L_3:
        /*0018*/ 	.byte	0x04, 0x11
        /*001a*/ 	.short	(.L_5 - .L_4)
	.align		4
.L_4:
        /*001c*/ 	.word	index@(triton_poi_fused_add_0)
        /*0020*/ 	.word	0x00000000


	//----- nvinfo : EIATTR_MIN_STACK_SIZE
	.align		4
.L_5:
        /*0024*/ 	.byte	0x04, 0x12
        /*0026*/ 	.short	(.L_7 - .L_6)
	.align		4
.L_6:
        /*0028*/ 	.word	index@(triton_poi_fused_add_0)
        /*002c*/ 	.word	0x00000000
.L_7:


//--------------------- .nv.info.triton_poi_fused_add_0 --------------------------
	.section	.nv.info.triton_poi_fused_add_0,"",@"SHT_CUDA_INFO"
	.sectionflags	@""
	.align	4


	//----- nvinfo : EIATTR_CUDA_API_VERSION
	.align		4
        /*0000*/ 	.byte	0x04, 0x37
        /*0002*/ 	.short	(.L_9 - .L_8)
.L_8:
        /*0004*/ 	.word	0x0000007c


	//----- nvinfo : EIATTR_KPARAM_INFO
	.align		4
.L_9:
        /*0008*/ 	.byte	0x04, 0x17
        /*000a*/ 	.short	(.L_11 - .L_10)
.L_10:
        /*000c*/ 	.word	0x00000000
        /*0010*/ 	.short	0x0002
        /*0012*/ 	.short	0x0010
        /*0014*/ 	.byte	0x00, 0xf0, 0x11, 0x00


	//----- nvinfo : EIATTR_KPARAM_INFO
	.align		4
.L_11:
        /*0018*/ 	.byte	0x04, 0x17
        /*001a*/ 	.short	(.L_13 - .L_12)
.L_12:
        /*001c*/ 	.word	0x00000000
        /*0020*/ 	.short	0x0001
        /*0022*/ 	.short	0x0008
        /*0024*/ 	.byte	0x00, 0xf4, 0x21, 0x00


	//----- nvinfo : EIATTR_KPARAM_INFO
	.align		4
.L_13:
        /*0028*/ 	.byte	0x04, 0x17
        /*002a*/ 	.short	(.L_15 - .L_14)
.L_14:
        /*002c*/ 	.word	0x00000000
        /*0030*/ 	.short	0x0000
        /*0032*/ 	.short	0x0000
        /*0034*/ 	.byte	0x00, 0xf4, 0x21, 0x00


	//----- nvinfo : EIATTR_SPARSE_MMA_MASK
	.align		4
.L_15:
        /*0038*/ 	.byte	0x03, 0x50
        /*003a*/ 	.short	0x0000


	//----- nvinfo : EIATTR_MAXREG_COUNT
	.align		4
        /*003c*/ 	.byte	0x03, 0x1b
        /*003e*/ 	.short	0x00ff


	//----- nvinfo : EIATTR_EXIT_INSTR_OFFSETS
	.align		4
        /*0040*/ 	.byte	0x04, 0x1c
        /*0042*/ 	.short	(.L_17 - .L_16)


	//   ....[0]....
.L_16:
        /*0044*/ 	.word	0x00000100


	//   ....[1]....
        /*0048*/ 	.word	0x00000120


	//----- nvinfo : EIATTR_REQNTID
	.align		4
.L_17:
        /*004c*/ 	.byte	0x04, 0x10
        /*004e*/ 	.short	(.L_19 - .L_18)
.L_18:
        /*0050*/ 	.word	0x00000080
        /*0054*/ 	.word	0x00000001
        /*0058*/ 	.word	0x00000001


	//----- nvinfo : EIATTR_CBANK_PARAM_SIZE
	.align		4
.L_19:
        /*005c*/ 	.byte	0x03, 0x19
        /*005e*/ 	.short	0x0014


	//----- nvinfo : EIATTR_PARAM_CBANK
	.align		4
        /*0060*/ 	.byte	0x04, 0x0a
        /*0062*/ 	.short	(.L_21 - .L_20)
	.align		4
.L_20:
        /*0064*/ 	.word	index@(.nv.constant0.triton_poi_fused_add_0)
        /*0068*/ 	.short	0x0210
        /*006a*/ 	.short	0x0014


	//----- nvinfo : EIATTR_SW_WAR
	.align		4
.L_21:
        /*006c*/ 	.byte	0x04, 0x36
        /*006e*/ 	.short	(.L_23 - .L_22)
.L_22:
        /*0070*/ 	.word	0x00000008
.L_23:


//--------------------- .nv.callgraph             --------------------------
	.section	.nv.callgraph,"",@"SHT_CUDA_CALLGRAPH"
	.align	4
	.sectionentsize	8
	.align		4
        /*0000*/ 	.word	0x00000000
	.align		4
        /*0004*/ 	.word	0xffffffff
	.align		4
        /*0008*/ 	.word	0x00000000
	.align		4
        /*000c*/ 	.word	0xfffffffe
	.align		4
        /*0010*/ 	.word	0x00000000
	.align		4
        /*0014*/ 	.word	0xfffffffd
	.align		4
        /*0018*/ 	.word	0x00000000
	.align		4
        /*001c*/ 	.word	0xfffffffc


//--------------------- .text.triton_poi_fused_add_0 --------------------------
	.section	.text.triton_poi_fused_add_0,"ax",@progbits
	.align	128
        .global         triton_poi_fused_add_0
        .type           triton_poi_fused_add_0,@function
        .size           triton_poi_fused_add_0,(.L_x_1 - triton_poi_fused_add_0)
        .other          triton_poi_fused_add_0,@"STO_CUDA_ENTRY STV_DEFAULT"
triton_poi_fused_add_0:
.text.triton_poi_fused_add_0:
[----:B------:R-:W0:Y:S02]  /*0000*/  LDC R1, c[0x0][0x28] ;  /* 0x00000a00ff017b82 */ /* 0x000e240000000800 */
[----:B------:R-:W1:Y:S01]  /*0010*/  S2R R0, SR_TID.X ;  /* 0x0000000000007919 */ /* 0x000e620000002100 */
[----:B------:R-:W2:Y:S01]  /*0020*/  LDC.64 R4, c[0x0][0x218] ;  /* 0x00008600ff047b82 */ /* 0x000ea20000000a00 */
[----:B------:R-:W-:Y:S01]  /*0030*/  ULDC.64 UR4, c[0x0][0x208] ;  /* 0x0000820000047ab9 */ /* 0x000fe20000000a00 */
[----:B------:R-:W3:Y:S06]  /*0040*/  S2R R7, SR_CTAID.X ;  /* 0x0000000000077919 */ /* 0x000eec0000002500 */
[----:B------:R-:W4:Y:S01]  /*0050*/  LDC.64 R2, c[0x0][0x210] ;  /* 0x00008400ff027b82 */ /* 0x000f220000000a00 */
[----:B-1----:R-:W-:-:S04]  /*0060*/  LOP3.LUT R0, R0, 0x7f, RZ, 0xc0, !PT ;  /* 0x0000007f00007812 */ /* 0x002fc800078ec0ff */
[----:B---3--:R-:W-:Y:S02]  /*0070*/  LEA R7, R7, R0, 0x7 ;  /* 0x0000000007077211 */ /* 0x008fe400078e38ff */
[----:B------:R-:W-:Y:S02]  /*0080*/  MOV R0, RZ ;  /* 0x000000ff00007202 */ /* 0x000fe40000000f00 */
[C---:B------:R-:W-:Y:S01]  /*0090*/  ISETP.GE.AND P0, PT, R7.reuse, 0x100, PT ;  /* 0x000001000700780c */ /* 0x040fe20003f06270 */
[----:B--2---:R-:W-:-:S04]  /*00a0*/  IMAD.WIDE R4, R7, 0x4, R4 ;  /* 0x0000000407047825 */ /* 0x004fc800078e0204 */
[----:B----4-:R-:W-:Y:S01]  /*00b0*/  IMAD.WIDE R2, R7, 0x4, R2 ;  /* 0x0000000407027825 */ /* 0x010fe200078e0202 */
[----:B------:R-:W-:-:S07]  /*00c0*/  HFMA2.MMA R7, -RZ, RZ, 0, 0 ;  /* 0x00000000ff077435 */ /* 0x000fce00000001ff */
[----:B------:R-:W2:Y:S04]  /*00d0*/  @!P0 LDG.E R0, desc[UR4][R2.64] ;  /* 0x0000000402008981 */ /* 0x000ea8000c1e1900 */
[----:B------:R-:W2:Y:S02]  /*00e0*/  @!P0 LDG.E R7, desc[UR4][R4.64] ;  /* 0x0000000404078981 */ /* 0x000ea4000c1e1900 */
[----:B--2---:R-:W-:Y:S01]  /*00f0*/  FADD R7, R7, R0 ;  /* 0x0000000007077221 */ /* 0x004fe20000000000 */
[----:B------:R-:W-:Y:S06]  /*0100*/  @P0 EXIT ;  /* 0x000000000000094d */ /* 0x000fec0003800000 */
[----:B------:R-:W-:Y:S01]  /*0110*/  STG.E desc[UR4][R2.64], R7 ;  /* 0x0000000702007986 */ /* 0x000fe2000c101904 */
[----:B------:R-:W-:Y:S05]  /*0120*/  EXIT ;  /* 0x000000000000794d */ /* 0x000fea0003800000 */
.L_x_0:
[----:B------:R-:W-:-:S00]  /*0130*/  BRA `(.L_x_0) ;  /* 0xfffffffc00fc7947 */ /* 0x000fc0000383ffff */
[----:B------:R-:W-:-:S00]  /*0140*/  NOP ;  /* 0x0000000000007918 */ /* 0x000fc00000000000 */
        /* <DEDUP_REMOVED lines=11> */
.L_x_1:


//--------------------- .nv.constant0.triton_poi_fused_add_0 --------------------------
	.section	.nv.constant0.triton_poi_fused_add_0,"a",@progbits
	.sectionflags	@""
	.align	4
.nv.constant0.triton_poi_fused_add_0:
	.zero		548
